//
// Generated by NVIDIA NVVM Compiler
//
// Compiler Build ID: CL-36424714
// Cuda compilation tools, release 13.0, V13.0.88
// Based on NVVM 20.0.0
//

.version 9.0
.target sm_100
.address_size 64

	// .globl	_Z14_auto_kernel_1PfS_S_S_

.visible .entry _Z14_auto_kernel_1PfS_S_S_(
	.param .u64 .ptr .align 1 _Z14_auto_kernel_1PfS_S_S__param_0,
	.param .u64 .ptr .align 1 _Z14_auto_kernel_1PfS_S_S__param_1,
	.param .u64 .ptr .align 1 _Z14_auto_kernel_1PfS_S_S__param_2,
	.param .u64 .ptr .align 1 _Z14_auto_kernel_1PfS_S_S__param_3
)
{
	.reg .pred 	%p<4>;
	.reg .b32 	%r<5>;
	.reg .b32 	%f<6>;
	.reg .b64 	%rd<14>;

	ld.param.u64 	%rd1, [_Z14_auto_kernel_1PfS_S_S__param_0];
	ld.param.u64 	%rd2, [_Z14_auto_kernel_1PfS_S_S__param_1];
	ld.param.u64 	%rd3, [_Z14_auto_kernel_1PfS_S_S__param_2];
	ld.param.u64 	%rd4, [_Z14_auto_kernel_1PfS_S_S__param_3];
	mov.u32 	%r2, %ctaid.x;
	mov.u32 	%r3, %ntid.x;
	mov.u32 	%r4, %tid.x;
	mad.lo.s32 	%r1, %r2, %r3, %r4;
	setp.eq.s32 	%p1, %r1, 0;
	setp.gt.s32 	%p2, %r1, 1000;
	or.pred  	%p3, %p1, %p2;
	@%p3 bra 	$L__BB0_2;
	cvta.to.global.u64 	%rd5, %rd1;
	cvta.to.global.u64 	%rd6, %rd3;
	cvta.to.global.u64 	%rd7, %rd4;
	cvta.to.global.u64 	%rd8, %rd2;
	mul.wide.s32 	%rd9, %r1, 4;
	add.s64 	%rd10, %rd5, %rd9;
	ld.global.f32 	%f1, [%rd10+-4];
	add.s64 	%rd11, %rd6, %rd9;
	ld.global.f32 	%f2, [%rd11+-4];
	mul.f32 	%f3, %f1, %f2;
	add.s64 	%rd12, %rd7, %rd9;
	ld.global.f32 	%f4, [%rd12+-4];
	mul.f32 	%f5, %f3, %f4;
	add.s64 	%rd13, %rd8, %rd9;
	st.global.f32 	[%rd13+-4], %f5;
$L__BB0_2:
	ret;

}
	// .globl	_Z14_auto_kernel_0PfS_
.visible .entry _Z14_auto_kernel_0PfS_(
	.param .u64 .ptr .align 1 _Z14_auto_kernel_0PfS__param_0,
	.param .u64 .ptr .align 1 _Z14_auto_kernel_0PfS__param_1
)
{
	.reg .pred 	%p<4>;
	.reg .b32 	%r<7>;
	.reg .b32 	%f<3>;
	.reg .b64 	%rd<8>;
	.reg .b64 	%fd<4>;

	ld.param.u64 	%rd1, [_Z14_auto_kernel_0PfS__param_0];
	ld.param.u64 	%rd2, [_Z14_auto_kernel_0PfS__param_1];
	mov.u32 	%r2, %ctaid.x;
	mov.u32 	%r3, %ntid.x;
	mov.u32 	%r4, %tid.x;
	mad.lo.s32 	%r1, %r2, %r3, %r4;
	setp.eq.s32 	%p1, %r1, 0;
	setp.gt.s32 	%p2, %r1, 1000;
	or.pred  	%p3, %p1, %p2;
	@%p3 bra 	$L__BB1_2;
	cvta.to.global.u64 	%rd3, %rd1;
	cvta.to.global.u64 	%rd4, %rd2;
	add.s32 	%r5, %r1, -1;
	mul.wide.s32 	%rd5, %r1, 4;
	add.s64 	%rd6, %rd3, %rd5;
	mov.b32 	%r6, 981668463;
	st.global.u32 	[%rd6+-4], %r6;
	cvt.rn.f32.s32 	%f1, %r5;
	cvt.f64.f32 	%fd1, %f1;
	mul.f64 	%fd2, %fd1, 0d401921FC8F32378B;
	div.rn.f64 	%fd3, %fd2, 0d408F400000000000;
	cvt.rn.f32.f64 	%f2, %fd3;
	add.s64 	%rd7, %rd4, %rd5;
	st.global.f32 	[%rd7+-4], %f2;
$L__BB1_2:
	ret;

}


// ===== COMPILED SASS (sm_100) =====

	.target	sm_100

	.elftype	@"ET_EXEC"


//--------------------- .note.nv.tkinfo           --------------------------
	.section	.note.nv.tkinfo,"",@"SHT_NOTE"
	.sectionflags	@"SHF_NOTE_NV_TKINFO"
	.tkinfo
        /*0018*/ 	.word	0x00000002
        /*0030*/ 	.string	""
        /*0030*/ 	.string	"ptxas"
        /*0030*/ 	.string	"Cuda compilation tools, release 13.0, V13.0.88"
        /*0030*/ 	.string	"Build cuda_13.0.r13.0/compiler.36424714_0"
        /*0030*/ 	.string	"-arch sm_100 -m 64 "



//--------------------- .note.nv.cuinfo           --------------------------
	.section	.note.nv.cuinfo,"",@"SHT_NOTE"
	.sectionflags	@"SHF_NOTE_NV_CUINFO"
        /*0018*/ 	.short	0x0002
        /*001a*/ 	.short	0x0064
        /*001c*/ 	.short	0x0082
	.zero		2


//--------------------- .nv.info                  --------------------------
	.section	.nv.info,"",@"SHT_CUDA_INFO"
	.align	4


	//----- nvinfo : EIATTR_REGCOUNT
	.align		4
        /*0000*/ 	.byte	0x04, 0x2f
        /*0002*/ 	.short	(.L_1 - .L_0)
	.align		4
.L_0:
        /*0004*/ 	.word	index@(_Z14_auto_kernel_1PfS_S_S_)
        /*0008*/ 	.word	0x0000000e


	//----- nvinfo : EIATTR_FRAME_SIZE
	.align		4
.L_1:
        /*000c*/ 	.byte	0x04, 0x11
        /*000e*/ 	.short	(.L_3 - .L_2)
	.align		4
.L_2:
        /*0010*/ 	.word	index@(_Z14_auto_kernel_1PfS_S_S_)
        /*0014*/ 	.word	0x00000000


	//----- nvinfo : EIATTR_REGCOUNT
	.align		4
.L_3:
        /*0018*/ 	.byte	0x04, 0x2f
        /*001a*/ 	.short	(.L_5 - .L_4)
	.align		4
.L_4:
        /*001c*/ 	.word	index@(_Z14_auto_kernel_0PfS_)
        /*0020*/ 	.word	0x00000017


	//----- nvinfo : EIATTR_FRAME_SIZE
	.align		4
.L_5:
        /*0024*/ 	.byte	0x04, 0x11
        /*0026*/ 	.short	(.L_7 - .L_6)
	.align		4
.L_6:
        /*0028*/ 	.word	index@($__internal_0_$__cuda_sm20_div_rn_f64_full)
        /*002c*/ 	.word	0x00000000


	//----- nvinfo : EIATTR_FRAME_SIZE
	.align		4
.L_7:
        /*0030*/ 	.byte	0x04, 0x11
        /*0032*/ 	.short	(.L_9 - .L_8)
	.align		4
.L_8:
        /*0034*/ 	.word	index@(_Z14_auto_kernel_0PfS_)
        /*0038*/ 	.word	0x00000000


	//----- nvinfo : EIATTR_MIN_STACK_SIZE
	.align		4
.L_9:
        /*003c*/ 	.byte	0x04, 0x12
        /*003e*/ 	.short	(.L_11 - .L_10)
	.align		4
.L_10:
        /*0040*/ 	.word	index@(_Z14_auto_kernel_0PfS_)
        /*0044*/ 	.word	0x00000000


	//----- nvinfo : EIATTR_MIN_STACK_SIZE
	.align		4
.L_11:
        /*0048*/ 	.byte	0x04, 0x12
        /*004a*/ 	.short	(.L_13 - .L_12)
	.align		4
.L_12:
        /*004c*/ 	.word	index@(_Z14_auto_kernel_1PfS_S_S_)
        /*0050*/ 	.word	0x00000000
.L_13:


//--------------------- .nv.compat                --------------------------
	.section	.nv.compat,"",@"SHT_CUDA_COMPAT_INFO"
	.align	4
        /*0000*/ 	.byte	0x02, 0x09, 0x00, 0x00, 0x02, 0x02, 0x01, 0x00, 0x02, 0x05, 0x05, 0x00, 0x03, 0x07, 0x01, 0x01
        /*0010*/ 	.byte	0x02, 0x03, 0x00, 0x00, 0x02, 0x06, 0x01, 0x00, 0x04, 0x0b, 0x08, 0x00, 0x01, 0x00, 0x00, 0x00
        /*0020*/ 	.byte	0x00, 0x00, 0x00, 0x00


//--------------------- .nv.info._Z14_auto_kernel_0PfS_ --------------------------
	.section	.nv.info._Z14_auto_kernel_0PfS_,"",@"SHT_CUDA_INFO"
	.sectionflags	@""
	.align	4


	//----- nvinfo : EIATTR_CUDA_API_VERSION
	.align		4
        /*0000*/ 	.byte	0x04, 0x37
        /*0002*/ 	.short	(.L_15 - .L_14)
.L_14:
        /*0004*/ 	.word	0x00000082


	//----- nvinfo : EIATTR_KPARAM_INFO
	.align		4
.L_15:
        /*0008*/ 	.byte	0x04, 0x17
        /*000a*/ 	.short	(.L_17 - .L_16)
.L_16:
        /*000c*/ 	.word	0x00000000
        /*0010*/ 	.short	0x0001
        /*0012*/ 	.short	0x0008
        /*0014*/ 	.byte	0x00, 0xf5, 0x21, 0x00


	//----- nvinfo : EIATTR_KPARAM_INFO
	.align		4
.L_17:
        /*0018*/ 	.byte	0x04, 0x17
        /*001a*/ 	.short	(.L_19 - .L_18)
.L_18:
        /*001c*/ 	.word	0x00000000
        /*0020*/ 	.short	0x0000
        /*0022*/ 	.short	0x0000
        /*0024*/ 	.byte	0x00, 0xf5, 0x21, 0x00


	//----- nvinfo : EIATTR_SPARSE_MMA_MASK
	.align		4
.L_19:
        /*0028*/ 	.byte	0x03, 0x50
        /*002a*/ 	.short	0x0000


	//----- nvinfo : EIATTR_MAXREG_COUNT
	.align		4
        /*002c*/ 	.byte	0x03, 0x1b
        /*002e*/ 	.short	0x00ff


	//----- nvinfo : EIATTR_MERCURY_ISA_VERSION
	.align		4
        /*0030*/ 	.byte	0x03, 0x5f
        /*0032*/ 	.short	0x0101


	//----- nvinfo : EIATTR_VRC_CTA_INIT_COUNT
	.align		4
        /*0034*/ 	.byte	0x02, 0x4a
	.zero		1
	.zero		1


	//----- nvinfo : EIATTR_EXIT_INSTR_OFFSETS
	.align		4
        /*0038*/ 	.byte	0x04, 0x1c
        /*003a*/ 	.short	(.L_21 - .L_20)


	//   ....[0]....
.L_20:
        /*003c*/ 	.word	0x00000070


	//   ....[1]....
        /*0040*/ 	.word	0x000002b0


	//----- nvinfo : EIATTR_CRS_STACK_SIZE
	.align		4
.L_21:
        /*0044*/ 	.byte	0x04, 0x1e
        /*0046*/ 	.short	(.L_23 - .L_22)
.L_22:
        /*0048*/ 	.word	0x00000000


	//----- nvinfo : EIATTR_CBANK_PARAM_SIZE
	.align		4
.L_23:
        /*004c*/ 	.byte	0x03, 0x19
        /*004e*/ 	.short	0x0010


	//----- nvinfo : EIATTR_PARAM_CBANK
	.align		4
        /*0050*/ 	.byte	0x04, 0x0a
        /*0052*/ 	.short	(.L_25 - .L_24)
	.align		4
.L_24:
        /*0054*/ 	.word	index@(.nv.constant0._Z14_auto_kernel_0PfS_)
        /*0058*/ 	.short	0x0380
        /*005a*/ 	.short	0x0010


	//----- nvinfo : EIATTR_SW_WAR
	.align		4
.L_25:
        /*005c*/ 	.byte	0x04, 0x36
        /*005e*/ 	.short	(.L_27 - .L_26)
.L_26:
        /*0060*/ 	.word	0x00000008
.L_27:


//--------------------- .nv.info._Z14_auto_kernel_1PfS_S_S_ --------------------------
	.section	.nv.info._Z14_auto_kernel_1PfS_S_S_,"",@"SHT_CUDA_INFO"
	.sectionflags	@""
	.align	4


	//----- nvinfo : EIATTR_CUDA_API_VERSION
	.align		4
        /*0000*/ 	.byte	0x04, 0x37
        /*0002*/ 	.short	(.L_29 - .L_28)
.L_28:
        /*0004*/ 	.word	0x00000082


	//----- nvinfo : EIATTR_KPARAM_INFO
	.align		4
.L_29:
        /*0008*/ 	.byte	0x04, 0x17
        /*000a*/ 	.short	(.L_31 - .L_30)
.L_30:
        /*000c*/ 	.word	0x00000000
        /*0010*/ 	.short	0x0003
        /*0012*/ 	.short	0x0018
        /*0014*/ 	.byte	0x00, 0xf5, 0x21, 0x00


	//----- nvinfo : EIATTR_KPARAM_INFO
	.align		4
.L_31:
        /*0018*/ 	.byte	0x04, 0x17
        /*001a*/ 	.short	(.L_33 - .L_32)
.L_32:
        /*001c*/ 	.word	0x00000000
        /*0020*/ 	.short	0x0002
        /*0022*/ 	.short	0x0010
        /*0024*/ 	.byte	0x00, 0xf5, 0x21, 0x00


	//----- nvinfo : EIATTR_KPARAM_INFO
	.align		4
.L_33:
        /*0028*/ 	.byte	0x04, 0x17
        /*002a*/ 	.short	(.L_35 - .L_34)
.L_34:
        /*002c*/ 	.word	0x00000000
        /*0030*/ 	.short	0x0001
        /*0032*/ 	.short	0x0008
        /*0034*/ 	.byte	0x00, 0xf5, 0x21, 0x00


	//----- nvinfo : EIATTR_KPARAM_INFO
	.align		4
.L_35:
        /*0038*/ 	.byte	0x04, 0x17
        /*003a*/ 	.short	(.L_37 - .L_36)
.L_36:
        /*003c*/ 	.word	0x00000000
        /*0040*/ 	.short	0x0000
        /*0042*/ 	.short	0x0000
        /*0044*/ 	.byte	0x00, 0xf5, 0x21, 0x00


	//----- nvinfo : EIATTR_SPARSE_MMA_MASK
	.align		4
.L_37:
        /*0048*/ 	.byte	0x03, 0x50
        /*004a*/ 	.short	0x0000


	//----- nvinfo : EIATTR_MAXREG_COUNT
	.align		4
        /*004c*/ 	.byte	0x03, 0x1b
        /*004e*/ 	.short	0x00ff


	//----- nvinfo : EIATTR_MERCURY_ISA_VERSION
	.align		4
        /*0050*/ 	.byte	0x03, 0x5f
        /*0052*/ 	.short	0x0101


	//----- nvinfo : EIATTR_VRC_CTA_INIT_COUNT
	.align		4
        /*0054*/ 	.byte	0x02, 0x4a
	.zero		1
	.zero		1


	//----- nvinfo : EIATTR_EXIT_INSTR_OFFSETS
	.align		4
        /*0058*/ 	.byte	0x04, 0x1c
        /*005a*/ 	.short	(.L_39 - .L_38)


	//   ....[0]....
.L_38:
        /*005c*/ 	.word	0x00000070


	//   ....[1]....
        /*0060*/ 	.word	0x00000170


	//----- nvinfo : EIATTR_CBANK_PARAM_SIZE
	.align		4
.L_39:
        /*0064*/ 	.byte	0x03, 0x19
        /*0066*/ 	.short	0x0020


	//----- nvinfo : EIATTR_PARAM_CBANK
	.align		4
        /*0068*/ 	.byte	0x04, 0x0a
        /*006a*/ 	.short	(.L_41 - .L_40)
	.align		4
.L_40:
        /*006c*/ 	.word	index@(.nv.constant0._Z14_auto_kernel_1PfS_S_S_)
        /*0070*/ 	.short	0x0380
        /*0072*/ 	.short	0x0020


	//----- nvinfo : EIATTR_SW_WAR
	.align		4
.L_41:
        /*0074*/ 	.byte	0x04, 0x36
        /*0076*/ 	.short	(.L_43 - .L_42)
.L_42:
        /*0078*/ 	.word	0x00000008
.L_43:


//--------------------- .nv.callgraph             --------------------------
	.section	.nv.callgraph,"",@"SHT_CUDA_CALLGRAPH"
	.align	4
	.sectionentsize	8
	.align		4
        /*0000*/ 	.word	0x00000000
	.align		4
        /*0004*/ 	.word	0xffffffff
	.align		4
        /*0008*/ 	.word	0x00000000
	.align		4
        /*000c*/ 	.word	0xfffffffe
	.align		4
        /*0010*/ 	.word	0x00000000
	.align		4
        /*0014*/ 	.word	0xfffffffd
	.align		4
        /*0018*/ 	.word	0x00000000
	.align		4
        /*001c*/ 	.word	0xfffffffc


//--------------------- .text._Z14_auto_kernel_0PfS_ --------------------------
	.section	.text._Z14_auto_kernel_0PfS_,"ax",@progbits
	.align	128
        .global         _Z14_auto_kernel_0PfS_
        .type           _Z14_auto_kernel_0PfS_,@function
        .size           _Z14_auto_kernel_0PfS_,(.L_x_8 - _Z14_auto_kernel_0PfS_)
        .other          _Z14_auto_kernel_0PfS_,@"STO_CUDA_ENTRY STV_DEFAULT"
_Z14_auto_kernel_0PfS_:
.text._Z14_auto_kernel_0PfS_:
[----:B------:R-:W-:Y:S01]  /*0000*/  LDC R1, c[0x0][0x37c] ;  /* 0x0000df00ff017b82 */ /* 0x000fe20000000800 */
[----:B------:R-:W0:Y:S07]  /*0010*/  S2R R3, SR_TID.X ;  /* 0x0000000000037919 */ /* 0x000e2e0000002100 */
[----:B------:R-:W0:Y:S08]  /*0020*/  S2UR UR4, SR_CTAID.X ;  /* 0x00000000000479c3 */ /* 0x000e300000002500 */
[----:B------:R-:W0:Y:S02]  /*0030*/  LDC R0, c[0x0][0x360] ;  /* 0x0000d800ff007b82 */ /* 0x000e240000000800 */
[----:B0-----:R-:W-:-:S05]  /*0040*/  IMAD R0, R0, UR4, R3 ;  /* 0x0000000400007c24 */ /* 0x001fca000f8e0203 */
[----:B------:R-:W-:-:S04]  /*0050*/  ISETP.GT.AND P0, PT, R0, 0x3e8, PT ;  /* 0x000003e80000780c */ /* 0x000fc80003f04270 */
[----:B------:R-:W-:-:S13]  /*0060*/  ISETP.EQ.OR P0, PT, R0, RZ, P0 ;  /* 0x000000ff0000720c */ /* 0x000fda0000702670 */
[----:B------:R-:W-:Y:S05]  /*0070*/  @P0 EXIT ;  /* 0x000000000000094d */ /* 0x000fea0003800000 */
[----:B------:R-:W0:Y:S01]  /*0080*/  MUFU.RCP64H R3, 1000 ;  /* 0x408f400000037908 */ /* 0x000e220000001800 */
[----:B------:R-:W-:Y:S01]  /*0090*/  IMAD.MOV.U32 R8, RZ, RZ, 0x0 ;  /* 0x00000000ff087424 */ /* 0x000fe200078e00ff */
[----:B------:R-:W-:Y:S01]  /*00a0*/  UMOV UR4, 0x8f32378b ;  /* 0x8f32378b00047882 */ /* 0x000fe20000000000 */
[----:B------:R-:W-:Y:S01]  /*00b0*/  IMAD.MOV.U32 R9, RZ, RZ, 0x408f4000 ;  /* 0x408f4000ff097424 */ /* 0x000fe200078e00ff */
[----:B------:R-:W-:Y:S01]  /*00c0*/  UMOV UR5, 0x401921fc ;  /* 0x401921fc00057882 */ /* 0x000fe20000000000 */
[----:B------:R-:W-:Y:S01]  /*00d0*/  IMAD.MOV.U32 R2, RZ, RZ, 0x1 ;  /* 0x00000001ff027424 */ /* 0x000fe200078e00ff */
[----:B------:R-:W1:Y:S01]  /*00e0*/  LDC.64 R12, c[0x0][0x380] ;  /* 0x0000e000ff0c7b82 */ /* 0x000e620000000a00 */
[----:B------:R-:W-:Y:S01]  /*00f0*/  VIADD R10, R0, 0xffffffff ;  /* 0xffffffff000a7836 */ /* 0x000fe20000000000 */
[----:B------:R-:W-:Y:S01]  /*0100*/  BSSY.RECONVERGENT B0, `(.L_x_0) ;  /* 0x0000016000007945 */ /* 0x000fe20003800200 */
[----:B------:R-:W-:-:S03]  /*0110*/  IMAD.MOV.U32 R15, RZ, RZ, 0x3a83126f ;  /* 0x3a83126fff0f7424 */ /* 0x000fc600078e00ff */
[----:B------:R-:W-:Y:S01]  /*0120*/  I2FP.F32.S32 R14, R10 ;  /* 0x0000000a000e7245 */ /* 0x000fe20000201400 */
[----:B0-----:R-:W-:-:S08]  /*0130*/  DFMA R4, R2, -R8, 1 ;  /* 0x3ff000000204742b */ /* 0x001fd00000000808 */
[----:B------:R-:W-:Y:S02]  /*0140*/  DFMA R6, R4, R4, R4 ;  /* 0x000000040406722b */ /* 0x000fe40000000004 */
[----:B------:R-:W0:Y:S06]  /*0150*/  F2F.F64.F32 R4, R14 ;  /* 0x0000000e00047310 */ /* 0x000e2c0000201800 */
[----:B------:R-:W-:-:S08]  /*0160*/  DFMA R6, R2, R6, R2 ;  /* 0x000000060206722b */ /* 0x000fd00000000002 */
[----:B------:R-:W-:Y:S02]  /*0170*/  DFMA R2, R6, -R8, 1 ;  /* 0x3ff000000602742b */ /* 0x000fe40000000808 */
[----:B0-----:R-:W-:Y:S01]  /*0180*/  DMUL R4, R4, UR4 ;  /* 0x0000000404047c28 */ /* 0x001fe20008000000 */
[----:B------:R-:W0:Y:S05]  /*0190*/  LDCU.64 UR4, c[0x0][0x358] ;  /* 0x00006b00ff0477ac */ /* 0x000e2a0008000a00 */
[----:B------:R-:W-:Y:S01]  /*01a0*/  DFMA R2, R6, R2, R6 ;  /* 0x000000020602722b */ /* 0x000fe20000000006 */
[----:B-1----:R-:W-:-:S03]  /*01b0*/  IMAD.WIDE R6, R0, 0x4, R12 ;  /* 0x0000000400067825 */ /* 0x002fc600078e020c */
[----:B------:R-:W-:-:S04]  /*01c0*/  FSETP.GEU.AND P1, PT, |R5|, 6.5827683646048100446e-37, PT ;  /* 0x036000000500780b */ /* 0x000fc80003f2e200 */
[----:B------:R-:W-:Y:S01]  /*01d0*/  DMUL R8, R4, R2 ;  /* 0x0000000204087228 */ /* 0x000fe20000000000 */
[----:B0-----:R0:W-:Y:S07]  /*01e0*/  STG.E desc[UR4][R6.64+-0x4], R15 ;  /* 0xfffffc0f06007986 */ /* 0x0011ee000c101904 */
[----:B------:R-:W-:-:S08]  /*01f0*/  DFMA R10, R8, -1000, R4 ;  /* 0xc08f4000080a782b */ /* 0x000fd00000000004 */
[----:B------:R-:W-:-:S10]  /*0200*/  DFMA R2, R2, R10, R8 ;  /* 0x0000000a0202722b */ /* 0x000fd40000000008 */
[----:B------:R-:W-:-:S05]  /*0210*/  FFMA R8, RZ, 4.4765625, R3 ;  /* 0x408f4000ff087823 */ /* 0x000fca0000000003 */
[----:B------:R-:W-:-:S13]  /*0220*/  FSETP.GT.AND P0, PT, |R8|, 1.469367938527859385e-39, PT ;  /* 0x001000000800780b */ /* 0x000fda0003f04200 */
[----:B0-----:R-:W-:Y:S05]  /*0230*/  @P0 BRA P1, `(.L_x_1) ;  /* 0x0000000000080947 */ /* 0x001fea0000800000 */
[----:B------:R-:W-:-:S07]  /*0240*/  MOV R6, 0x260 ;  /* 0x0000026000067802 */ /* 0x000fce0000000f00 */
[----:B------:R-:W-:Y:S05]  /*0250*/  CALL.REL.NOINC `($__internal_0_$__cuda_sm20_div_rn_f64_full) ;  /* 0x0000000000187944 */ /* 0x000fea0003c00000 */
.L_x_1:
[----:B------:R-:W-:Y:S05]  /*0260*/  BSYNC.RECONVERGENT B0 ;  /* 0x0000000000007941 */ /* 0x000fea0003800200 */
.L_x_0:
[----:B------:R-:W0:Y:S01]  /*0270*/  LDC.64 R4, c[0x0][0x388] ;  /* 0x0000e200ff047b82 */ /* 0x000e220000000a00 */
[----:B------:R-:W1:Y:S01]  /*0280*/  F2F.F32.F64 R3, R2 ;  /* 0x0000000200037310 */ /* 0x000e620000301000 */
[----:B0-----:R-:W-:-:S05]  /*0290*/  IMAD.WIDE R4, R0, 0x4, R4 ;  /* 0x0000000400047825 */ /* 0x001fca00078e0204 */
[----:B-1----:R-:W-:Y:S01]  /*02a0*/  STG.E desc[UR4][R4.64+-0x4], R3 ;  /* 0xfffffc0304007986 */ /* 0x002fe2000c101904 */
[----:B------:R-:W-:Y:S05]  /*02b0*/  EXIT ;  /* 0x000000000000794d */ /* 0x000fea0003800000 */
        .weak           $__internal_0_$__cuda_sm20_div_rn_f64_full
        .type           $__internal_0_$__cuda_sm20_div_rn_f64_full,@function
        .size           $__internal_0_$__cuda_sm20_div_rn_f64_full,(.L_x_8 - $__internal_0_$__cuda_sm20_div_rn_f64_full)
$__internal_0_$__cuda_sm20_div_rn_f64_full:
[----:B------:R-:W-:Y:S01]  /*02c0*/  IMAD.MOV.U32 R3, RZ, RZ, 0x3fff4000 ;  /* 0x3fff4000ff037424 */ /* 0x000fe200078e00ff */
[C---:B------:R-:W-:Y:S01]  /*02d0*/  FSETP.GEU.AND P1, PT, |R5|.reuse, 1.469367938527859385e-39, PT ;  /* 0x001000000500780b */ /* 0x040fe20003f2e200 */
[----:B------:R-:W-:Y:S01]  /*02e0*/  IMAD.MOV.U32 R2, RZ, RZ, 0x0 ;  /* 0x00000000ff027424 */ /* 0x000fe200078e00ff */
[----:B------:R-:W-:Y:S01]  /*02f0*/  LOP3.LUT R7, R5, 0x7ff00000, RZ, 0xc0, !PT ;  /* 0x7ff0000005077812 */ /* 0x000fe200078ec0ff */
[----:B------:R-:W0:Y:S01]  /*0300*/  MUFU.RCP64H R9, R3 ;  /* 0x0000000300097308 */ /* 0x000e220000001800 */
[----:B------:R-:W-:Y:S01]  /*0310*/  IMAD.MOV.U32 R8, RZ, RZ, 0x1 ;  /* 0x00000001ff087424 */ /* 0x000fe200078e00ff */
[----:B------:R-:W-:Y:S01]  /*0320*/  BSSY.RECONVERGENT B1, `(.L_x_2) ;  /* 0x0000045000017945 */ /* 0x000fe20003800200 */
[----:B------:R-:W-:Y:S01]  /*0330*/  IMAD.MOV.U32 R13, RZ, RZ, 0x1ca00000 ;  /* 0x1ca00000ff0d7424 */ /* 0x000fe200078e00ff */
[----:B------:R-:W-:Y:S01]  /*0340*/  ISETP.GE.U32.AND P0, PT, R7, 0x40800000, PT ;  /* 0x408000000700780c */ /* 0x000fe20003f06070 */
[----:B------:R-:W-:Y:S02]  /*0350*/  IMAD.MOV.U32 R18, RZ, RZ, R7 ;  /* 0x000000ffff127224 */ /* 0x000fe400078e0007 */
[----:B------:R-:W-:Y:S01]  /*0360*/  IMAD.MOV.U32 R19, RZ, RZ, 0x40800000 ;  /* 0x40800000ff137424 */ /* 0x000fe200078e00ff */
[----:B------:R-:W-:-:S03]  /*0370*/  SEL R13, R13, 0x63400000, !P0 ;  /* 0x634000000d0d7807 */ /* 0x000fc60004000000 */
[----:B------:R-:W-:Y:S01]  /*0380*/  VIADD R20, R19, 0xffffffff ;  /* 0xffffffff13147836 */ /* 0x000fe20000000000 */
[----:B0-----:R-:W-:-:S08]  /*0390*/  DFMA R10, R8, -R2, 1 ;  /* 0x3ff00000080a742b */ /* 0x001fd00000000802 */
[----:B------:R-:W-:-:S08]  /*03a0*/  DFMA R10, R10, R10, R10 ;  /* 0x0000000a0a0a722b */ /* 0x000fd0000000000a */
[----:B------:R-:W-:Y:S01]  /*03b0*/  DFMA R14, R8, R10, R8 ;  /* 0x0000000a080e722b */ /* 0x000fe20000000008 */
[C-C-:B------:R-:W-:Y:S01]  /*03c0*/  @!P1 LOP3.LUT R10, R13.reuse, 0x80000000, R5.reuse, 0xf8, !PT ;  /* 0x800000000d0a9812 */ /* 0x140fe200078ef805 */
[----:B------:R-:W-:Y:S01]  /*03d0*/  IMAD.MOV.U32 R8, RZ, RZ, R4 ;  /* 0x000000ffff087224 */ /* 0x000fe200078e0004 */
[----:B------:R-:W-:Y:S02]  /*03e0*/  LOP3.LUT R9, R13, 0x800fffff, R5, 0xf8, !PT ;  /* 0x800fffff0d097812 */ /* 0x000fe400078ef805 */
[----:B------:R-:W-:Y:S01]  /*03f0*/  @!P1 LOP3.LUT R11, R10, 0x100000, RZ, 0xfc, !PT ;  /* 0x001000000a0b9812 */ /* 0x000fe200078efcff */
[----:B------:R-:W-:Y:S02]  /*0400*/  @!P1 IMAD.MOV.U32 R10, RZ, RZ, RZ ;  /* 0x000000ffff0a9224 */ /* 0x000fe400078e00ff */
[----:B------:R-:W-:-:S04]  /*0410*/  DFMA R16, R14, -R2, 1 ;  /* 0x3ff000000e10742b */ /* 0x000fc80000000802 */
[----:B------:R-:W-:-:S04]  /*0420*/  @!P1 DFMA R8, R8, 2, -R10 ;  /* 0x400000000808982b */ /* 0x000fc8000000080a */
[----:B------:R-:W-:-:S06]  /*0430*/  DFMA R16, R14, R16, R14 ;  /* 0x000000100e10722b */ /* 0x000fcc000000000e */
[----:B------:R-:W-:Y:S02]  /*0440*/  @!P1 LOP3.LUT R18, R9, 0x7ff00000, RZ, 0xc0, !PT ;  /* 0x7ff0000009129812 */ /* 0x000fe400078ec0ff */
[----:B------:R-:W-:-:S03]  /*0450*/  DMUL R10, R16, R8 ;  /* 0x00000008100a7228 */ /* 0x000fc60000000000 */
[----:B------:R-:W-:-:S05]  /*0460*/  VIADD R12, R18, 0xffffffff ;  /* 0xffffffff120c7836 */ /* 0x000fca0000000000 */
[----:B------:R-:W-:Y:S01]  /*0470*/  DFMA R14, R10, -R2, R8 ;  /* 0x800000020a0e722b */ /* 0x000fe20000000008 */
[----:B------:R-:W-:-:S04]  /*0480*/  ISETP.GT.U32.AND P0, PT, R12, 0x7feffffe, PT ;  /* 0x7feffffe0c00780c */ /* 0x000fc80003f04070 */
[----:B------:R-:W-:-:S03]  /*0490*/  ISETP.GT.U32.OR P0, PT, R20, 0x7feffffe, P0 ;  /* 0x7feffffe1400780c */ /* 0x000fc60000704470 */
[----:B------:R-:W-:-:S10]  /*04a0*/  DFMA R10, R16, R14, R10 ;  /* 0x0000000e100a722b */ /* 0x000fd4000000000a */
[----:B------:R-:W-:Y:S05]  /*04b0*/  @P0 BRA `(.L_x_3) ;  /* 0x0000000000680947 */ /* 0x000fea0003800000 */
[----:B------:R-:W-:-:S05]  /*04c0*/  IMAD.MOV.U32 R4, RZ, RZ, 0x40800000 ;  /* 0x40800000ff047424 */ /* 0x000fca00078e00ff */
[----:B------:R-:W-:-:S04]  /*04d0*/  VIADDMNMX R7, R7, -R4, 0xb9600000, !PT ;  /* 0xb960000007077446 */ /* 0x000fc80007800904 */
[----:B------:R-:W-:-:S05]  /*04e0*/  VIMNMX R4, PT, PT, R7, 0x46a00000, PT ;  /* 0x46a0000007047848 */ /* 0x000fca0003fe0100 */
[----:B------:R-:W-:Y:S02]  /*04f0*/  IMAD.IADD R7, R4, 0x1, -R13 ;  /* 0x0000000104077824 */ /* 0x000fe400078e0a0d */
[----:B------:R-:W-:Y:S02]  /*0500*/  IMAD.MOV.U32 R4, RZ, RZ, RZ ;  /* 0x000000ffff047224 */ /* 0x000fe400078e00ff */
[----:B------:R-:W-:-:S06]  /*0510*/  VIADD R5, R7, 0x7fe00000 ;  /* 0x7fe0000007057836 */ /* 0x000fcc0000000000 */
[----:B------:R-:W-:-:S10]  /*0520*/  DMUL R12, R10, R4 ;  /* 0x000000040a0c7228 */ /* 0x000fd40000000000 */
[----:B------:R-:W-:-:S13]  /*0530*/  FSETP.GTU.AND P0, PT, |R13|, 1.469367938527859385e-39, PT ;  /* 0x001000000d00780b */ /* 0x000fda0003f0c200 */
[----:B------:R-:W-:Y:S05]  /*0540*/  @P0 BRA `(.L_x_4) ;  /* 0x0000000000880947 */ /* 0x000fea0003800000 */
[----:B------:R-:W-:Y:S01]  /*0550*/  DFMA R2, R10, -R2, R8 ;  /* 0x800000020a02722b */ /* 0x000fe20000000008 */
[----:B------:R-:W-:-:S09]  /*0560*/  IMAD.MOV.U32 R4, RZ, RZ, RZ ;  /* 0x000000ffff047224 */ /* 0x000fd200078e00ff */
[C---:B------:R-:W-:Y:S02]  /*0570*/  FSETP.NEU.AND P0, PT, R3.reuse, RZ, PT ;  /* 0x000000ff0300720b */ /* 0x040fe40003f0d000 */
[----:B------:R-:W-:-:S04]  /*0580*/  LOP3.LUT R2, R3, 0x408f4000, RZ, 0x3c, !PT ;  /* 0x408f400003027812 */ /* 0x000fc800078e3cff */
[----:B------:R-:W-:-:S04]  /*0590*/  LOP3.LUT R9, R2, 0x80000000, RZ, 0xc0, !PT ;  /* 0x8000000002097812 */ /* 0x000fc800078ec0ff */
[----:B------:R-:W-:-:S03]  /*05a0*/  LOP3.LUT R5, R9, R5, RZ, 0xfc, !PT ;  /* 0x0000000509057212 */ /* 0x000fc600078efcff */
[----:B------:R-:W-:Y:S05]  /*05b0*/  @!P0 BRA `(.L_x_4) ;  /* 0x00000000006c8947 */ /* 0x000fea0003800000 */
[----:B------:R-:W-:Y:S01]  /*05c0*/  IMAD.MOV R3, RZ, RZ, -R7 ;  /* 0x000000ffff037224 */ /* 0x000fe200078e0a07 */
[----:B------:R-:W-:Y:S01]  /*05d0*/  DMUL.RP R4, R10, R4 ;  /* 0x000000040a047228 */ /* 0x000fe20000008000 */
[----:B------:R-:W-:Y:S01]  /*05e0*/  IMAD.MOV.U32 R2, RZ, RZ, RZ ;  /* 0x000000ffff027224 */ /* 0x000fe200078e00ff */
[----:B------:R-:W-:-:S05]  /*05f0*/  IADD3 R7, PT, PT, -R7, -0x43300000, RZ ;  /* 0xbcd0000007077810 */ /* 0x000fca0007ffe1ff */
[----:B------:R-:W-:-:S03]  /*0600*/  DFMA R2, R12, -R2, R10 ;  /* 0x800000020c02722b */ /* 0x000fc6000000000a */
[----:B------:R-:W-:-:S07]  /*0610*/  LOP3.LUT R9, R5, R9, RZ, 0x3c, !PT ;  /* 0x0000000905097212 */ /* 0x000fce00078e3cff */
[----:B------:R-:W-:-:S04]  /*0620*/  FSETP.NEU.AND P0, PT, |R3|, R7, PT ;  /* 0x000000070300720b */ /* 0x000fc80003f0d200 */
[----:B------:R-:W-:Y:S02]  /*0630*/  FSEL R12, R4, R12, !P0 ;  /* 0x0000000c040c7208 */ /* 0x000fe40004000000 */
[----:B------:R-:W-:Y:S01]  /*0640*/  FSEL R13, R9, R13, !P0 ;  /* 0x0000000d090d7208 */ /* 0x000fe20004000000 */
[----:B------:R-:W-:Y:S06]  /*0650*/  BRA `(.L_x_4) ;  /* 0x0000000000447947 */ /* 0x000fec0003800000 */
.L_x_3:
[----:B------:R-:W-:-:S14]  /*0660*/  DSETP.NAN.AND P0, PT, R4, R4, PT ;  /* 0x000000040400722a */ /* 0x000fdc0003f08000 */
[----:B------:R-:W-:Y:S05]  /*0670*/  @P0 BRA `(.L_x_5) ;  /* 0x0000000000340947 */ /* 0x000fea0003800000 */
[----:B------:R-:W-:Y:S01]  /*0680*/  ISETP.NE.AND P0, PT, R18, R19, PT ;  /* 0x000000131200720c */ /* 0x000fe20003f05270 */
[----:B------:R-:W-:Y:S02]  /*0690*/  IMAD.MOV.U32 R12, RZ, RZ, 0x0 ;  /* 0x00000000ff0c7424 */ /* 0x000fe400078e00ff */
[----:B------:R-:W-:-:S10]  /*06a0*/  IMAD.MOV.U32 R13, RZ, RZ, -0x80000 ;  /* 0xfff80000ff0d7424 */ /* 0x000fd400078e00ff */
[----:B------:R-:W-:Y:S05]  /*06b0*/  @!P0 BRA `(.L_x_4) ;  /* 0x00000000002c8947 */ /* 0x000fea0003800000 */
[----:B------:R-:W-:Y:S02]  /*06c0*/  ISETP.NE.AND P0, PT, R18, 0x7ff00000, PT ;  /* 0x7ff000001200780c */ /* 0x000fe40003f05270 */
[----:B------:R-:W-:Y:S02]  /*06d0*/  LOP3.LUT R4, R5, 0x408f4000, RZ, 0x3c, !PT ;  /* 0x408f400005047812 */ /* 0x000fe400078e3cff */
[----:B------:R-:W-:Y:S02]  /*06e0*/  ISETP.EQ.OR P0, PT, R19, RZ, !P0 ;  /* 0x000000ff1300720c */ /* 0x000fe40004702670 */
[----:B------:R-:W-:-:S11]  /*06f0*/  LOP3.LUT R13, R4, 0x80000000, RZ, 0xc0, !PT ;  /* 0x80000000040d7812 */ /* 0x000fd600078ec0ff */
[----:B------:R-:W-:Y:S01]  /*0700*/  @P0 LOP3.LUT R2, R13, 0x7ff00000, RZ, 0xfc, !PT ;  /* 0x7ff000000d020812 */ /* 0x000fe200078efcff */
[----:B------:R-:W-:Y:S02]  /*0710*/  @!P0 IMAD.MOV.U32 R12, RZ, RZ, RZ ;  /* 0x000000ffff0c8224 */ /* 0x000fe400078e00ff */
[----:B------:R-:W-:Y:S02]  /*0720*/  @P0 IMAD.MOV.U32 R12, RZ, RZ, RZ ;  /* 0x000000ffff0c0224 */ /* 0x000fe400078e00ff */
[----:B------:R-:W-:Y:S01]  /*0730*/  @P0 IMAD.MOV.U32 R13, RZ, RZ, R2 ;  /* 0x000000ffff0d0224 */ /* 0x000fe200078e0002 */
[----:B------:R-:W-:Y:S06]  /*0740*/  BRA `(.L_x_4) ;  /* 0x0000000000087947 */ /* 0x000fec0003800000 */
.L_x_5:
[----:B------:R-:W-:Y:S01]  /*0750*/  LOP3.LUT R13, R5, 0x80000, RZ, 0xfc, !PT ;  /* 0x00080000050d7812 */ /* 0x000fe200078efcff */
[----:B------:R-:W-:-:S07]  /*0760*/  IMAD.MOV.U32 R12, RZ, RZ, R4 ;  /* 0x000000ffff0c7224 */ /* 0x000fce00078e0004 */
.L_x_4:
[----:B------:R-:W-:Y:S05]  /*0770*/  BSYNC.RECONVERGENT B1 ;  /* 0x0000000000017941 */ /* 0x000fea0003800200 */
.L_x_2:
[----:B------:R-:W-:Y:S02]  /*0780*/  IMAD.MOV.U32 R7, RZ, RZ, 0x0 ;  /* 0x00000000ff077424 */ /* 0x000fe400078e00ff */
[----:B------:R-:W-:Y:S02]  /*0790*/  IMAD.MOV.U32 R2, RZ, RZ, R12 ;  /* 0x000000ffff027224 */ /* 0x000fe400078e000c */
[----:B------:R-:W-:Y:S01]  /*07a0*/  IMAD.MOV.U32 R3, RZ, RZ, R13 ;  /* 0x000000ffff037224 */ /* 0x000fe200078e000d */
[----:B------:R-:W-:Y:S06]  /*07b0*/  RET.REL.NODEC R6 `(_Z14_auto_kernel_0PfS_) ;  /* 0xfffffff806107950 */ /* 0x000fec0003c3ffff */
.L_x_6:
[----:B------:R-:W-:-:S00]  /*07c0*/  BRA `(.L_x_6) ;  /* 0xfffffffc00fc7947 */ /* 0x000fc0000383ffff */
[----:B------:R-:W-:-:S00]  /*07d0*/  NOP ;  /* 0x0000000000007918 */ /* 0x000fc00000000000 */
        /* <DEDUP_REMOVED lines=10> */
.L_x_8:


//--------------------- .text._Z14_auto_kernel_1PfS_S_S_ --------------------------
	.section	.text._Z14_auto_kernel_1PfS_S_S_,"ax",@progbits
	.align	128
        .global         _Z14_auto_kernel_1PfS_S_S_
        .type           _Z14_auto_kernel_1PfS_S_S_,@function
        .size           _Z14_auto_kernel_1PfS_S_S_,(.L_x_10 - _Z14_auto_kernel_1PfS_S_S_)
        .other          _Z14_auto_kernel_1PfS_S_S_,@"STO_CUDA_ENTRY STV_DEFAULT"
_Z14_auto_kernel_1PfS_S_S_:
.text._Z14_auto_kernel_1PfS_S_S_:
        /* <DEDUP_REMOVED lines=8> */
[----:B------:R-:W0:Y:S01]  /*0080*/  LDC.64 R2, c[0x0][0x380] ;  /* 0x0000e000ff027b82 */ /* 0x000e220000000a00 */
[----:B------:R-:W1:Y:S07]  /*0090*/  LDCU.64 UR4, c[0x0][0x358] ;  /* 0x00006b00ff0477ac */ /* 0x000e6e0008000a00 */
[----:B------:R-:W2:Y:S08]  /*00a0*/  LDC.64 R4, c[0x0][0x390] ;  /* 0x0000e400ff047b82 */ /* 0x000eb00000000a00 */
[----:B------:R-:W3:Y:S01]  /*00b0*/  LDC.64 R6, c[0x0][0x398] ;  /* 0x0000e600ff067b82 */ /* 0x000ee20000000a00 */
[----:B0-----:R-:W-:-:S07]  /*00c0*/  IMAD.WIDE R2, R11, 0x4, R2 ;  /* 0x000000040b027825 */ /* 0x001fce00078e0202 */
[----:B------:R-:W0:Y:S01]  /*00d0*/  LDC.64 R8, c[0x0][0x388] ;  /* 0x0000e200ff087b82 */ /* 0x000e220000000a00 */
[----:B-1----:R-:W4:Y:S01]  /*00e0*/  LDG.E R2, desc[UR4][R2.64+-0x4] ;  /* 0xfffffc0402027981 */ /* 0x002f22000c1e1900 */
[----:B--2---:R-:W-:-:S06]  /*00f0*/  IMAD.WIDE R4, R11, 0x4, R4 ;  /* 0x000000040b047825 */ /* 0x004fcc00078e0204 */
[----:B------:R-:W4:Y:S01]  /*0100*/  LDG.E R5, desc[UR4][R4.64+-0x4] ;  /* 0xfffffc0404057981 */ /* 0x000f22000c1e1900 */
[----:B---3--:R-:W-:-:S06]  /*0110*/  IMAD.WIDE R6, R11, 0x4, R6 ;  /* 0x000000040b067825 */ /* 0x008fcc00078e0206 */
[----:B------:R-:W2:Y:S01]  /*0120*/  LDG.E R7, desc[UR4][R6.64+-0x4] ;  /* 0xfffffc0406077981 */ /* 0x000ea2000c1e1900 */
[----:B0-----:R-:W-:-:S04]  /*0130*/  IMAD.WIDE R8, R11, 0x4, R8 ;  /* 0x000000040b087825 */ /* 0x001fc800078e0208 */
[----:B----4-:R-:W-:-:S04]  /*0140*/  FMUL R0, R2, R5 ;  /* 0x0000000502007220 */ /* 0x010fc80000400000 */
[----:B--2---:R-:W-:-:S05]  /*0150*/  FMUL R11, R0, R7 ;  /* 0x00000007000b7220 */ /* 0x004fca0000400000 */
[----:B------:R-:W-:Y:S01]  /*0160*/  STG.E desc[UR4][R8.64+-0x4], R11 ;  /* 0xfffffc0b08007986 */ /* 0x000fe2000c101904 */
[----:B------:R-:W-:Y:S05]  /*0170*/  EXIT ;  /* 0x000000000000794d */ /* 0x000fea0003800000 */
.L_x_7:
        /* <DEDUP_REMOVED lines=16> */
.L_x_10:


//--------------------- .nv.shared.reserved.0     --------------------------
	.section	.nv.shared.reserved.0,"aw",@nobits
	.weak		__nv_reservedSMEM_offset_0_alias
	.size		__nv_reservedSMEM_offset_0_alias, 0, 64
	.other		__nv_reservedSMEM_offset_0_alias,@"STO_CUDA_RESERVED_SHARED STV_DEFAULT"
__nv_reservedSMEM_offset_0_alias:
	.zero		0
	.zero		64


//--------------------- .nv.constant0._Z14_auto_kernel_0PfS_ --------------------------
	.section	.nv.constant0._Z14_auto_kernel_0PfS_,"a",@progbits
	.sectionflags	@""
	.align	4
.nv.constant0._Z14_auto_kernel_0PfS_:
	.zero		912


//--------------------- .nv.constant0._Z14_auto_kernel_1PfS_S_S_ --------------------------
	.section	.nv.constant0._Z14_auto_kernel_1PfS_S_S_,"a",@progbits
	.sectionflags	@""
	.align	4
.nv.constant0._Z14_auto_kernel_1PfS_S_S_:
	.zero		928


//--------------------- SYMBOLS --------------------------

	.type		.nv.reservedSmem.offset0,@object
	.size		.nv.reservedSmem.offset0,0x4
